	.headerflags	@"EF_CUDA_TEXMODE_UNIFIED EF_CUDA_64BIT_ADDRESS EF_CUDA_ACCELERATORS EF_CUDA_SM90 EF_CUDA_VIRTUAL_SM(EF_CUDA_SM90)"
	.elftype	@"ET_EXEC"


//--------------------- .nv.info                  --------------------------
	.section	.nv.info,"",@"SHT_CUDA_INFO"
	.align	4


	//----- nvinfo : EIATTR_REGCOUNT
	.align		4
        /*0000*/ 	.byte	0x04, 0x2f
        /*0002*/ 	.short	(.L_3 - .L_2)
	.align		4
.L_2:
        /*0004*/ 	.word	index@(triton_poi_fused__native_batch_norm_legit_no_training_convolution_gelu_0)
        /*0008*/ 	.word	0x00000016


	//----- nvinfo : EIATTR_MIN_STACK_SIZE
	.align		4
.L_3:
        /*000c*/ 	.byte	0x04, 0x12
        /*000e*/ 	.short	(.L_5 - .L_4)
	.align		4
.L_4:
        /*0010*/ 	.word	index@(triton_poi_fused__native_batch_norm_legit_no_training_convolution_gelu_0)
        /*0014*/ 	.word	0x00000000


	//----- nvinfo : EIATTR_FRAME_SIZE
	.align		4
.L_5:
        /*0018*/ 	.byte	0x04, 0x11
        /*001a*/ 	.short	(.L_7 - .L_6)
	.align		4
.L_6:
        /*001c*/ 	.word	index@(triton_poi_fused__native_batch_norm_legit_no_training_convolution_gelu_0)
        /*0020*/ 	.word	0x00000000


	//----- nvinfo : EIATTR_MIN_STACK_SIZE
	.align		4
.L_7:
        /*0024*/ 	.byte	0x04, 0x12
        /*0026*/ 	.short	(.L_9 - .L_8)
	.align		4
.L_8:
        /*0028*/ 	.word	index@(triton_poi_fused__native_batch_norm_legit_no_training_convolution_gelu_0)
        /*002c*/ 	.word	0x00000000
.L_9:


//--------------------- .nv.info.triton_poi_fused__native_batch_norm_legit_no_training_convolution_gelu_0 --------------------------
	.section	.nv.info.triton_poi_fused__native_batch_norm_legit_no_training_convolution_gelu_0,"",@"SHT_CUDA_INFO"
	.sectionflags	@""
	.align	4


	//----- nvinfo : EIATTR_CUDA_API_VERSION
	.align		4
        /*0000*/ 	.byte	0x04, 0x37
        /*0002*/ 	.short	(.L_11 - .L_10)
.L_10:
        /*0004*/ 	.word	0x0000007c


	//----- nvinfo : EIATTR_KPARAM_INFO
	.align		4
.L_11:
        /*0008*/ 	.byte	0x04, 0x17
        /*000a*/ 	.short	(.L_13 - .L_12)
.L_12:
        /*000c*/ 	.word	0x00000000
        /*0010*/ 	.short	0x0007
        /*0012*/ 	.short	0x0038
        /*0014*/ 	.byte	0x00, 0xf0, 0x11, 0x00


	//----- nvinfo : EIATTR_KPARAM_INFO
	.align		4
.L_13:
        /*0018*/ 	.byte	0x04, 0x17
        /*001a*/ 	.short	(.L_15 - .L_14)
.L_14:
        /*001c*/ 	.word	0x00000000
        /*0020*/ 	.short	0x0006
        /*0022*/ 	.short	0x0030
        /*0024*/ 	.byte	0x00, 0xf4, 0x21, 0x00


	//----- nvinfo : EIATTR_KPARAM_INFO
	.align		4
.L_15:
        /*0028*/ 	.byte	0x04, 0x17
        /*002a*/ 	.short	(.L_17 - .L_16)
.L_16:
        /*002c*/ 	.word	0x00000000
        /*0030*/ 	.short	0x0005
        /*0032*/ 	.short	0x0028
        /*0034*/ 	.byte	0x00, 0xf4, 0x21, 0x00


	//----- nvinfo : EIATTR_KPARAM_INFO
	.align		4
.L_17:
        /*0038*/ 	.byte	0x04, 0x17
        /*003a*/ 	.short	(.L_19 - .L_18)
.L_18:
        /*003c*/ 	.word	0x00000000
        /*0040*/ 	.short	0x0004
        /*0042*/ 	.short	0x0020
        /*0044*/ 	.byte	0x00, 0xf4, 0x21, 0x00


	//----- nvinfo : EIATTR_KPARAM_INFO
	.align		4
.L_19:
        /*0048*/ 	.byte	0x04, 0x17
        /*004a*/ 	.short	(.L_21 - .L_20)
.L_20:
        /*004c*/ 	.word	0x00000000
        /*0050*/ 	.short	0x0003
        /*0052*/ 	.short	0x0018
        /*0054*/ 	.byte	0x00, 0xf4, 0x21, 0x00


	//----- nvinfo : EIATTR_KPARAM_INFO
	.align		4
.L_21:
        /*0058*/ 	.byte	0x04, 0x17
        /*005a*/ 	.short	(.L_23 - .L_22)
.L_22:
        /*005c*/ 	.word	0x00000000
        /*0060*/ 	.short	0x0002
        /*0062*/ 	.short	0x0010
        /*0064*/ 	.byte	0x00, 0xf4, 0x21, 0x00


	//----- nvinfo : EIATTR_KPARAM_INFO
	.align		4
.L_23:
        /*0068*/ 	.byte	0x04, 0x17
        /*006a*/ 	.short	(.L_25 - .L_24)
.L_24:
        /*006c*/ 	.word	0x00000000
        /*0070*/ 	.short	0x0001
        /*0072*/ 	.short	0x0008
        /*0074*/ 	.byte	0x00, 0xf4, 0x21, 0x00


	//----- nvinfo : EIATTR_KPARAM_INFO
	.align		4
.L_25:
        /*0078*/ 	.byte	0x04, 0x17
        /*007a*/ 	.short	(.L_27 - .L_26)
.L_26:
        /*007c*/ 	.word	0x00000000
        /*0080*/ 	.short	0x0000
        /*0082*/ 	.short	0x0000
        /*0084*/ 	.byte	0x00, 0xf4, 0x21, 0x00


	//----- nvinfo : EIATTR_SPARSE_MMA_MASK
	.align		4
.L_27:
        /*0088*/ 	.byte	0x03, 0x50
        /*008a*/ 	.short	0x0000


	//----- nvinfo : EIATTR_MAXREG_COUNT
	.align		4
        /*008c*/ 	.byte	0x03, 0x1b
        /*008e*/ 	.short	0x00ff


	//----- nvinfo : EIATTR_EXIT_INSTR_OFFSETS
	.align		4
        /*0090*/ 	.byte	0x04, 0x1c
        /*0092*/ 	.short	(.L_29 - .L_28)


	//   ....[0]....
.L_28:
        /*0094*/ 	.word	0x00000570


	//   ....[1]....
        /*0098*/ 	.word	0x00000590


	//----- nvinfo : EIATTR_REQNTID
	.align		4
.L_29:
        /*009c*/ 	.byte	0x04, 0x10
        /*009e*/ 	.short	(.L_31 - .L_30)
.L_30:
        /*00a0*/ 	.word	0x00000080
        /*00a4*/ 	.word	0x00000001
        /*00a8*/ 	.word	0x00000001


	//----- nvinfo : EIATTR_CBANK_PARAM_SIZE
	.align		4
.L_31:
        /*00ac*/ 	.byte	0x03, 0x19
        /*00ae*/ 	.short	0x003c


	//----- nvinfo : EIATTR_PARAM_CBANK
	.align		4
        /*00b0*/ 	.byte	0x04, 0x0a
        /*00b2*/ 	.short	(.L_33 - .L_32)
	.align		4
.L_32:
        /*00b4*/ 	.word	index@(.nv.constant0.triton_poi_fused__native_batch_norm_legit_no_training_convolution_gelu_0)
        /*00b8*/ 	.short	0x0210
        /*00ba*/ 	.short	0x003c


	//----- nvinfo : EIATTR_SW_WAR
	.align		4
.L_33:
        /*00bc*/ 	.byte	0x04, 0x36
        /*00be*/ 	.short	(.L_35 - .L_34)
.L_34:
        /*00c0*/ 	.word	0x00000008
.L_35:


//--------------------- .nv.callgraph             --------------------------
	.section	.nv.callgraph,"",@"SHT_CUDA_CALLGRAPH"
	.align	4
	.sectionentsize	8
	.align		4
        /*0000*/ 	.word	0x00000000
	.align		4
        /*0004*/ 	.word	0xffffffff
	.align		4
        /*0008*/ 	.word	0x00000000
	.align		4
        /*000c*/ 	.word	0xfffffffe
	.align		4
        /*0010*/ 	.word	0x00000000
	.align		4
        /*0014*/ 	.word	0xfffffffd
	.align		4
        /*0018*/ 	.word	0x00000000
	.align		4
        /*001c*/ 	.word	0xfffffffc


//--------------------- .nv.constant4             --------------------------
	.section	.nv.constant4,"a",@progbits
	.align	8
	.align		8
.nv.constant4:
        /*0000*/ 	.dword	_$_str
	.align		8
        /*0008*/ 	.dword	_$_str_$_2


//--------------------- .text.triton_poi_fused__native_batch_norm_legit_no_training_convolution_gelu_0 --------------------------
	.section	.text.triton_poi_fused__native_batch_norm_legit_no_training_convolution_gelu_0,"ax",@progbits
	.align	128
        .global         triton_poi_fused__native_batch_norm_legit_no_training_convolution_gelu_0
        .type           triton_poi_fused__native_batch_norm_legit_no_training_convolution_gelu_0,@function
        .size           triton_poi_fused__native_batch_norm_legit_no_training_convolution_gelu_0,(.L_x_1 - triton_poi_fused__native_batch_norm_legit_no_training_convolution_gelu_0)
        .other          triton_poi_fused__native_batch_norm_legit_no_training_convolution_gelu_0,@"STO_CUDA_ENTRY STV_DEFAULT"
triton_poi_fused__native_batch_norm_legit_no_training_convolution_gelu_0:
.text.triton_poi_fused__native_batch_norm_legit_no_training_convolution_gelu_0:
[----:B------:R-:W0:Y:S01]  /*0000*/  LDC R1, c[0x0][0x28] ;  /* 0x00000a00ff017b82 */ /* 0x000e220000000800 */
[----:B------:R-:W1:Y:S07]  /*0010*/  S2R R0, SR_TID.X ;  /* 0x0000000000007919 */ /* 0x000e6e0000002100 */
[----:B------:R-:W2:Y:S01]  /*0020*/  LDC.64 R12, c[0x0][0x230] ;  /* 0x00008c00ff0c7b82 */ /* 0x000ea20000000a00 */
[----:B------:R-:W-:Y:S01]  /*0030*/  CS2R R4, SRZ ;  /* 0x0000000000047805 */ /* 0x000fe2000001ff00 */
[----:B------:R-:W-:Y:S01]  /*0040*/  ULDC.64 UR4, c[0x0][0x208] ;  /* 0x0000820000047ab9 */ /* 0x000fe20000000a00 */
[----:B------:R-:W3:Y:S05]  /*0050*/  S2R R3, SR_CTAID.X ;  /* 0x0000000000037919 */ /* 0x000eea0000002500 */
[----:B------:R-:W4:Y:S08]  /*0060*/  LDC.64 R10, c[0x0][0x220] ;  /* 0x00008800ff0a7b82 */ /* 0x000f300000000a00 */
[----:B------:R-:W5:Y:S08]  /*0070*/  LDC.64 R14, c[0x0][0x228] ;  /* 0x00008a00ff0e7b82 */ /* 0x000f700000000a00 */
[----:B------:R-:W4:Y:S08]  /*0080*/  LDC.64 R16, c[0x0][0x238] ;  /* 0x00008e00ff107b82 */ /* 0x000f300000000a00 */
[----:B------:R-:W5:Y:S01]  /*0090*/  LDC.64 R6, c[0x0][0x240] ;  /* 0x00009000ff067b82 */ /* 0x000f620000000a00 */
[----:B-1----:R-:W-:-:S02]  /*00a0*/  LOP3.LUT R0, R0, 0x7f, RZ, 0xc0, !PT ;  /* 0x0000007f00007812 */ /* 0x002fc400078ec0ff */
[----:B------:R-:W-:Y:S02]  /*00b0*/  CS2R R8, SRZ ;  /* 0x0000000000087805 */ /* 0x000fe4000001ff00 */
[----:B---3--:R-:W-:Y:S01]  /*00c0*/  SHF.R.S32.HI R2, RZ, 0x18, R3 ;  /* 0x00000018ff027819 */ /* 0x008fe20000011403 */
[----:B------:R-:W-:Y:S01]  /*00d0*/  ULDC.64 UR6, c[0x0][0x218] ;  /* 0x0000860000067ab9 */ /* 0x000fe20000000a00 */
[----:B------:R-:W-:Y:S02]  /*00e0*/  LEA R0, R3, R0, 0x7 ;  /* 0x0000000003007211 */ /* 0x000fe400078e38ff */
[----:B------:R-:W-:Y:S02]  /*00f0*/  SGXT R3, R2, 0x1 ;  /* 0x000000010203781a */ /* 0x000fe40000000200 */
[----:B------:R-:W-:Y:S02]  /*0100*/  ISETP.GE.AND P0, PT, R0, 0x100, PT ;  /* 0x000001000000780c */ /* 0x000fe40003f06270 */
[----:B------:R-:W-:-:S04]  /*0110*/  LEA.HI R3, R3, R0, RZ, 0x4 ;  /* 0x0000000003037211 */ /* 0x000fc800078f20ff */
[----:B------:R-:W-:-:S04]  /*0120*/  SHF.R.S32.HI R3, RZ, 0x4, R3 ;  /* 0x00000004ff037819 */ /* 0x000fc80000011403 */
[----:B------:R-:W-:-:S04]  /*0130*/  LEA.HI R2, R3, R3, RZ, 0x2 ;  /* 0x0000000303027211 */ /* 0x000fc800078f10ff */
[----:B------:R-:W-:-:S04]  /*0140*/  LOP3.LUT R2, R2, 0xfffffffc, RZ, 0xc0, !PT ;  /* 0xfffffffc02027812 */ /* 0x000fc800078ec0ff */
[----:B------:R-:W-:Y:S02]  /*0150*/  IADD3 R19, R3, -R2, RZ ;  /* 0x8000000203137210 */ /* 0x000fe40007ffe0ff */
[----:B------:R-:W1:Y:S03]  /*0160*/  LDC.64 R2, c[0x0][0x210] ;  /* 0x00008400ff027b82 */ /* 0x000e660000000a00 */
[----:B--2---:R-:W-:-:S05]  /*0170*/  IMAD.WIDE R12, R19, 0x4, R12 ;  /* 0x00000004130c7825 */ /* 0x004fca00078e020c */
[----:B------:R5:W2:Y:S01]  /*0180*/  @!P0 LDG.E.EL R4, desc[UR4][R12.64] ;  /* 0x000000040c048981 */ /* 0x000aa2000c2e1900 */
[----:B----4-:R-:W-:-:S05]  /*0190*/  IMAD.WIDE R10, R19, 0x4, R10 ;  /* 0x00000004130a7825 */ /* 0x010fca00078e020a */
[----:B------:R3:W4:Y:S01]  /*01a0*/  @!P0 LDG.E.EL R5, desc[UR4][R10.64] ;  /* 0x000000040a058981 */ /* 0x000722000c2e1900 */
[----:B-----5:R-:W-:-:S04]  /*01b0*/  IMAD.WIDE R12, R19, 0x4, R14 ;  /* 0x00000004130c7825 */ /* 0x020fc800078e020e */
[----:B-1----:R-:W-:Y:S01]  /*01c0*/  IMAD.WIDE R2, R0, 0x4, R2 ;  /* 0x0000000400027825 */ /* 0x002fe200078e0202 */
[----:B------:R-:W5:Y:S04]  /*01d0*/  @!P0 LDG.E.EL R9, desc[UR4][R12.64] ;  /* 0x000000040c098981 */ /* 0x000f68000c2e1900 */
[----:B------:R-:W4:Y:S01]  /*01e0*/  @!P0 LDG.E R8, desc[UR4][R2.64] ;  /* 0x0000000402088981 */ /* 0x000f22000c1e1900 */
[----:B0-----:R-:W-:Y:S01]  /*01f0*/  IMAD.WIDE R14, R19, 0x4, R16 ;  /* 0x00000004130e7825 */ /* 0x001fe200078e0210 */
[----:B------:R-:W-:-:S03]  /*0200*/  CS2R R16, SRZ ;  /* 0x0000000000107805 */ /* 0x000fc6000001ff00 */
[----:B------:R-:W-:-:S03]  /*0210*/  IMAD.WIDE R6, R19, 0x4, R6 ;  /* 0x0000000413067825 */ /* 0x000fc600078e0206 */
[----:B------:R-:W5:Y:S04]  /*0220*/  @!P0 LDG.E.EL R16, desc[UR4][R14.64] ;  /* 0x000000040e108981 */ /* 0x000f68000c2e1900 */
[----:B------:R0:W5:Y:S01]  /*0230*/  @!P0 LDG.E.EL R17, desc[UR4][R6.64] ;  /* 0x0000000406118981 */ /* 0x000162000c2e1900 */
[----:B---3--:R-:W-:Y:S01]  /*0240*/  HFMA2.MMA R11, -RZ, RZ, 1.625, 0 ;  /* 0x3e800000ff0b7435 */ /* 0x008fe200000001ff */
[----:B0-----:R-:W-:Y:S01]  /*0250*/  MOV R7, 0xb9f560b9 ;  /* 0xb9f560b900077802 */ /* 0x001fe20000000f00 */
[----:B--2---:R-:W-:-:S04]  /*0260*/  FADD R4, R4, 9.9999997473787516356e-06 ;  /* 0x3727c5ac04047421 */ /* 0x004fc80000000000 */
[----:B------:R-:W0:Y:S02]  /*0270*/  MUFU.SQRT R18, R4 ;  /* 0x0000000400127308 */ /* 0x000e240000002000 */
[C---:B0-----:R-:W-:Y:S02]  /*0280*/  FSETP.GT.AND P1, PT, R18.reuse, 8.50705917302346158658e+37, PT ;  /* 0x7e8000001200780b */ /* 0x041fe40003f24000 */
[----:B------:R-:W-:-:S11]  /*0290*/  FSETP.GEU.AND P2, PT, R18, 1.175494350822287508e-38, PT ;  /* 0x008000001200780b */ /* 0x000fd60003f4e000 */
[----:B------:R-:W-:-:S04]  /*02a0*/  @P1 FMUL R18, R18, 0.25 ;  /* 0x3e80000012121820 */ /* 0x000fc80000400000 */
[----:B------:R-:W-:-:S06]  /*02b0*/  @!P2 FMUL R18, R18, 16777216 ;  /* 0x4b8000001212a820 */ /* 0x000fcc0000400000 */
[----:B------:R-:W0:Y:S01]  /*02c0*/  MUFU.RCP R18, R18 ;  /* 0x0000001200127308 */ /* 0x000e220000001000 */
[----:B------:R-:W-:Y:S01]  /*02d0*/  FSEL R11, R11, 1, P1 ;  /* 0x3f8000000b0b7808 */ /* 0x000fe20000800000 */
[----:B----4-:R-:W-:-:S04]  /*02e0*/  FADD R5, R5, R8 ;  /* 0x0000000805057221 */ /* 0x010fc80000000000 */
[----:B------:R-:W-:Y:S01]  /*02f0*/  @!P2 FMUL R11, R11, 16777216 ;  /* 0x4b8000000b0ba820 */ /* 0x000fe20000400000 */
[----:B-----5:R-:W-:-:S03]  /*0300*/  FADD R9, R5, -R9 ;  /* 0x8000000905097221 */ /* 0x020fc60000000000 */
[----:B0-----:R-:W-:-:S04]  /*0310*/  FMUL R6, R18, R11 ;  /* 0x0000000b12067220 */ /* 0x001fc80000400000 */
[----:B------:R-:W-:-:S04]  /*0320*/  FMUL R6, R9, R6 ;  /* 0x0000000609067220 */ /* 0x000fc80000400000 */
[----:B------:R-:W-:-:S04]  /*0330*/  FFMA R16, R6, R16, R17 ;  /* 0x0000001006107223 */ /* 0x000fc80000000011 */
[----:B------:R-:W-:-:S04]  /*0340*/  FMUL R10, R16, 0.70710676908493041992 ;  /* 0x3f3504f3100a7820 */ /* 0x000fc80000400000 */
[----:B------:R-:W-:-:S05]  /*0350*/  FADD.FTZ R9, |R10|, -RZ ;  /* 0x800000ff0a097221 */ /* 0x000fca0000010200 */
[----:B------:R-:W-:Y:S01]  /*0360*/  FSETP.GE.AND P1, PT, R9, 1.0029599666595458984, PT ;  /* 0x3f8060fe0900780b */ /* 0x000fe20003f26000 */
[----:B------:R-:W-:Y:S01]  /*0370*/  HFMA2.MMA R6, -RZ, RZ, 0.958984375, -6.1690807342529296875e-05 ;  /* 0x3bac840bff067435 */ /* 0x000fe200000001ff */
[----:B------:R-:W-:Y:S01]  /*0380*/  IMAD.MOV.U32 R4, RZ, RZ, 0x3789ca3c ;  /* 0x3789ca3cff047424 */ /* 0x000fe200078e00ff */
[----:B------:R-:W-:-:S10]  /*0390*/  HFMA2.MMA R8, -RZ, RZ, -1.26171875, -2.110004425048828125e-05 ;  /* 0xbd0c8162ff087435 */ /* 0x000fd400000001ff */
[----:B------:R-:W-:Y:S01]  /*03a0*/  @!P1 MOV R7, 0xba574d20 ;  /* 0xba574d2000079802 */ /* 0x000fe20000000f00 */
[----:B------:R-:W-:Y:S02]  /*03b0*/  @!P1 IMAD.MOV.U32 R4, RZ, RZ, 0x38b1e96a ;  /* 0x38b1e96aff049424 */ /* 0x000fe400078e00ff */
[----:B------:R-:W-:Y:S01]  /*03c0*/  @!P1 FMUL R9, R10, R10 ;  /* 0x0000000a0a099220 */ /* 0x000fe20000400000 */
[----:B------:R-:W-:-:S03]  /*03d0*/  @!P1 IMAD.MOV.U32 R6, RZ, RZ, 0x3baad5ea ;  /* 0x3baad5eaff069424 */ /* 0x000fc600078e00ff */
[----:B------:R-:W-:Y:S01]  /*03e0*/  FFMA.FTZ R7, R9, R4, R7 ;  /* 0x0000000409077223 */ /* 0x000fe20000010007 */
[----:B------:R-:W-:-:S03]  /*03f0*/  @!P1 MOV R8, 0xbcdc1be7 ;  /* 0xbcdc1be700089802 */ /* 0x000fc60000000f00 */
[-C--:B------:R-:W-:Y:S01]  /*0400*/  FFMA.FTZ R7, R7, R9.reuse, R6 ;  /* 0x0000000907077223 */ /* 0x080fe20000010006 */
[----:B------:R-:W-:Y:S01]  /*0410*/  HFMA2.MMA R6, -RZ, RZ, 1.853515625, -0.00091457366943359375 ;  /* 0x3f6a937eff067435 */ /* 0x000fe200000001ff */
[----:B------:R-:W-:Y:S01]  /*0420*/  MOV R4, 0x3e1cf906 ;  /* 0x3e1cf90600047802 */ /* 0x000fe20000000f00 */
[----:B------:R-:W-:Y:S02]  /*0430*/  @!P1 IMAD.MOV.U32 R4, RZ, RZ, 0x3de718af ;  /* 0x3de718afff049424 */ /* 0x000fe400078e00ff */
[-C--:B------:R-:W-:Y:S02]  /*0440*/  FFMA.FTZ R11, R7, R9.reuse, R8 ;  /* 0x00000009070b7223 */ /* 0x080fe40000010008 */
[----:B------:R-:W-:Y:S02]  /*0450*/  @!P1 MOV R6, 0xbec093ac ;  /* 0xbec093ac00069802 */ /* 0x000fe40000000f00 */
[----:B------:R-:W-:Y:S01]  /*0460*/  FFMA.FTZ R11, R11, R9, R4 ;  /* 0x000000090b0b7223 */ /* 0x000fe20000010004 */
[----:B------:R-:W-:-:S02]  /*0470*/  MOV R7, 0x3f20d842 ;  /* 0x3f20d84200077802 */ /* 0x000fc40000000f00 */
[----:B------:R-:W-:Y:S01]  /*0480*/  @!P1 MOV R7, 0x3e0375d3 ;  /* 0x3e0375d300079802 */ /* 0x000fe20000000f00 */
[----:B------:R-:W-:Y:S01]  /*0490*/  FFMA.FTZ R6, R11, R9, R6 ;  /* 0x000000090b067223 */ /* 0x000fe20000010006 */
[----:B------:R-:W-:-:S03]  /*04a0*/  FSEL R11, -R9, R10, P1 ;  /* 0x0000000a090b7208 */ /* 0x000fc60000800100 */
[----:B------:R-:W-:-:S04]  /*04b0*/  FFMA.FTZ R6, R6, R9, R7 ;  /* 0x0000000906067223 */ /* 0x000fc80000010007 */
[----:B------:R-:W-:-:S04]  /*04c0*/  FFMA.FTZ R11, R6, R11, R11 ;  /* 0x0000000b060b7223 */ /* 0x000fc8000001000b */
[----:B------:R-:W0:Y:S01]  /*04d0*/  @P1 MUFU.EX2 R4, R11 ;  /* 0x0000000b00041308 */ /* 0x000e220000000800 */
[----:B------:R-:W-:Y:S01]  /*04e0*/  SHF.R.S32.HI R7, RZ, 0x1f, R0 ;  /* 0x0000001fff077819 */ /* 0x000fe20000011400 */
[----:B------:R1:W-:Y:S01]  /*04f0*/  @!P0 STG.E desc[UR4][R2.64], R5 ;  /* 0x0000000502008986 */ /* 0x0003e2000c101904 */
[----:B0-----:R-:W-:-:S05]  /*0500*/  @P1 FADD R4, -R4, 1 ;  /* 0x3f80000004041421 */ /* 0x001fca0000000100 */
[----:B------:R-:W-:Y:S02]  /*0510*/  @P1 LOP3.LUT R11, R4, 0x80000000, R10, 0xf8, !PT ;  /* 0x80000000040b1812 */ /* 0x000fe400078ef80a */
[----:B------:R-:W-:Y:S01]  /*0520*/  LEA R6, P1, R0, UR6, 0x2 ;  /* 0x0000000600067c11 */ /* 0x000fe2000f8210ff */
[----:B------:R-:W-:Y:S02]  /*0530*/  FMUL R4, R16, 0.5 ;  /* 0x3f00000010047820 */ /* 0x000fe40000400000 */
[----:B------:R-:W-:Y:S01]  /*0540*/  FADD R9, R11, 1 ;  /* 0x3f8000000b097421 */ /* 0x000fe20000000000 */
[----:B------:R-:W-:-:S03]  /*0550*/  LEA.HI.X R7, R0, UR7, R7, 0x2, P1 ;  /* 0x0000000700077c11 */ /* 0x000fc600088f1407 */
[----:B------:R-:W-:Y:S01]  /*0560*/  FMUL R9, R4, R9 ;  /* 0x0000000904097220 */ /* 0x000fe20000400000 */
[----:B-1----:R-:W-:Y:S06]  /*0570*/  @P0 EXIT ;  /* 0x000000000000094d */ /* 0x002fec0003800000 */
[----:B------:R-:W-:Y:S01]  /*0580*/  STG.E desc[UR4][R6.64], R9 ;  /* 0x0000000906007986 */ /* 0x000fe2000c101904 */
[----:B------:R-:W-:Y:S05]  /*0590*/  EXIT ;  /* 0x000000000000794d */ /* 0x000fea0003800000 */
.L_x_0:
[----:B------:R-:W-:-:S00]  /*05a0*/  BRA `(.L_x_0) ;  /* 0xfffffffc00fc7947 */ /* 0x000fc0000383ffff */
[----:B------:R-:W-:-:S00]  /*05b0*/  NOP ;  /* 0x0000000000007918 */ /* 0x000fc00000000000 */
        /* <DEDUP_REMOVED lines=12> */
.L_x_1:


//--------------------- .nv.global.init           --------------------------
	.section	.nv.global.init,"aw",@progbits
.nv.global.init:
	.type		_$_str,@object
	.size		_$_str,(_$_str_$_2 - _$_str)
_$_str:
        /*0000*/ 	.byte	0x5f, 0x5f, 0x43, 0x55, 0x44, 0x41, 0x5f, 0x46, 0x54, 0x5a, 0x00
	.type		_$_str_$_2,@object
	.size		_$_str_$_2,(.L_1 - _$_str_$_2)
_$_str_$_2:
        /*000b*/ 	.byte	0x5f, 0x5f, 0x43, 0x55, 0x44, 0x41, 0x5f, 0x50, 0x52, 0x45, 0x43, 0x5f, 0x53, 0x51, 0x52, 0x54
        /*001b*/ 	.byte	0x00
.L_1:


//--------------------- .nv.constant0.triton_poi_fused__native_batch_norm_legit_no_training_convolution_gelu_0 --------------------------
	.section	.nv.constant0.triton_poi_fused__native_batch_norm_legit_no_training_convolution_gelu_0,"a",@progbits
	.sectionflags	@""
	.align	4
.nv.constant0.triton_poi_fused__native_batch_norm_legit_no_training_convolution_gelu_0:
	.zero		588
